	.headerflags	@"EF_CUDA_TEXMODE_UNIFIED EF_CUDA_64BIT_ADDRESS EF_CUDA_ACCELERATORS EF_CUDA_SM90 EF_CUDA_VIRTUAL_SM(EF_CUDA_SM90)"
	.elftype	@"ET_EXEC"


//--------------------- .nv.info                  --------------------------
	.section	.nv.info,"",@"SHT_CUDA_INFO"
	.align	4


	//----- nvinfo : EIATTR_REGCOUNT
	.align		4
        /*0000*/ 	.byte	0x04, 0x2f
        /*0002*/ 	.short	(.L_3 - .L_2)
	.align		4
.L_2:
        /*0004*/ 	.word	index@(triton_poi_fused__native_batch_norm_legit_no_training_relu_25)
        /*0008*/ 	.word	0x00000012


	//----- nvinfo : EIATTR_MIN_STACK_SIZE
	.align		4
.L_3:
        /*000c*/ 	.byte	0x04, 0x12
        /*000e*/ 	.short	(.L_5 - .L_4)
	.align		4
.L_4:
        /*0010*/ 	.word	index@(triton_poi_fused__native_batch_norm_legit_no_training_relu_25)
        /*0014*/ 	.word	0x00000000


	//----- nvinfo : EIATTR_FRAME_SIZE
	.align		4
.L_5:
        /*0018*/ 	.byte	0x04, 0x11
        /*001a*/ 	.short	(.L_7 - .L_6)
	.align		4
.L_6:
        /*001c*/ 	.word	index@(triton_poi_fused__native_batch_norm_legit_no_training_relu_25)
        /*0020*/ 	.word	0x00000000


	//----- nvinfo : EIATTR_MIN_STACK_SIZE
	.align		4
.L_7:
        /*0024*/ 	.byte	0x04, 0x12
        /*0026*/ 	.short	(.L_9 - .L_8)
	.align		4
.L_8:
        /*0028*/ 	.word	index@(triton_poi_fused__native_batch_norm_legit_no_training_relu_25)
        /*002c*/ 	.word	0x00000000
.L_9:


//--------------------- .nv.info.triton_poi_fused__native_batch_norm_legit_no_training_relu_25 --------------------------
	.section	.nv.info.triton_poi_fused__native_batch_norm_legit_no_training_relu_25,"",@"SHT_CUDA_INFO"
	.sectionflags	@""
	.align	4


	//----- nvinfo : EIATTR_CUDA_API_VERSION
	.align		4
        /*0000*/ 	.byte	0x04, 0x37
        /*0002*/ 	.short	(.L_11 - .L_10)
.L_10:
        /*0004*/ 	.word	0x0000007c


	//----- nvinfo : EIATTR_KPARAM_INFO
	.align		4
.L_11:
        /*0008*/ 	.byte	0x04, 0x17
        /*000a*/ 	.short	(.L_13 - .L_12)
.L_12:
        /*000c*/ 	.word	0x00000000
        /*0010*/ 	.short	0x0006
        /*0012*/ 	.short	0x0030
        /*0014*/ 	.byte	0x00, 0xf0, 0x11, 0x00


	//----- nvinfo : EIATTR_KPARAM_INFO
	.align		4
.L_13:
        /*0018*/ 	.byte	0x04, 0x17
        /*001a*/ 	.short	(.L_15 - .L_14)
.L_14:
        /*001c*/ 	.word	0x00000000
        /*0020*/ 	.short	0x0005
        /*0022*/ 	.short	0x0028
        /*0024*/ 	.byte	0x00, 0xf4, 0x21, 0x00


	//----- nvinfo : EIATTR_KPARAM_INFO
	.align		4
.L_15:
        /*0028*/ 	.byte	0x04, 0x17
        /*002a*/ 	.short	(.L_17 - .L_16)
.L_16:
        /*002c*/ 	.word	0x00000000
        /*0030*/ 	.short	0x0004
        /*0032*/ 	.short	0x0020
        /*0034*/ 	.byte	0x00, 0xf4, 0x21, 0x00


	//----- nvinfo : EIATTR_KPARAM_INFO
	.align		4
.L_17:
        /*0038*/ 	.byte	0x04, 0x17
        /*003a*/ 	.short	(.L_19 - .L_18)
.L_18:
        /*003c*/ 	.word	0x00000000
        /*0040*/ 	.short	0x0003
        /*0042*/ 	.short	0x0018
        /*0044*/ 	.byte	0x00, 0xf4, 0x21, 0x00


	//----- nvinfo : EIATTR_KPARAM_INFO
	.align		4
.L_19:
        /*0048*/ 	.byte	0x04, 0x17
        /*004a*/ 	.short	(.L_21 - .L_20)
.L_20:
        /*004c*/ 	.word	0x00000000
        /*0050*/ 	.short	0x0002
        /*0052*/ 	.short	0x0010
        /*0054*/ 	.byte	0x00, 0xf4, 0x21, 0x00


	//----- nvinfo : EIATTR_KPARAM_INFO
	.align		4
.L_21:
        /*0058*/ 	.byte	0x04, 0x17
        /*005a*/ 	.short	(.L_23 - .L_22)
.L_22:
        /*005c*/ 	.word	0x00000000
        /*0060*/ 	.short	0x0001
        /*0062*/ 	.short	0x0008
        /*0064*/ 	.byte	0x00, 0xf4, 0x21, 0x00


	//----- nvinfo : EIATTR_KPARAM_INFO
	.align		4
.L_23:
        /*0068*/ 	.byte	0x04, 0x17
        /*006a*/ 	.short	(.L_25 - .L_24)
.L_24:
        /*006c*/ 	.word	0x00000000
        /*0070*/ 	.short	0x0000
        /*0072*/ 	.short	0x0000
        /*0074*/ 	.byte	0x00, 0xf4, 0x21, 0x00


	//----- nvinfo : EIATTR_SPARSE_MMA_MASK
	.align		4
.L_25:
        /*0078*/ 	.byte	0x03, 0x50
        /*007a*/ 	.short	0x0000


	//----- nvinfo : EIATTR_MAXREG_COUNT
	.align		4
        /*007c*/ 	.byte	0x03, 0x1b
        /*007e*/ 	.short	0x00ff


	//----- nvinfo : EIATTR_EXIT_INSTR_OFFSETS
	.align		4
        /*0080*/ 	.byte	0x04, 0x1c
        /*0082*/ 	.short	(.L_27 - .L_26)


	//   ....[0]....
.L_26:
        /*0084*/ 	.word	0x000003d0


	//----- nvinfo : EIATTR_REQNTID
	.align		4
.L_27:
        /*0088*/ 	.byte	0x04, 0x10
        /*008a*/ 	.short	(.L_29 - .L_28)
.L_28:
        /*008c*/ 	.word	0x00000080
        /*0090*/ 	.word	0x00000001
        /*0094*/ 	.word	0x00000001


	//----- nvinfo : EIATTR_CBANK_PARAM_SIZE
	.align		4
.L_29:
        /*0098*/ 	.byte	0x03, 0x19
        /*009a*/ 	.short	0x0034


	//----- nvinfo : EIATTR_PARAM_CBANK
	.align		4
        /*009c*/ 	.byte	0x04, 0x0a
        /*009e*/ 	.short	(.L_31 - .L_30)
	.align		4
.L_30:
        /*00a0*/ 	.word	index@(.nv.constant0.triton_poi_fused__native_batch_norm_legit_no_training_relu_25)
        /*00a4*/ 	.short	0x0210
        /*00a6*/ 	.short	0x0034


	//----- nvinfo : EIATTR_SW_WAR
	.align		4
.L_31:
        /*00a8*/ 	.byte	0x04, 0x36
        /*00aa*/ 	.short	(.L_33 - .L_32)
.L_32:
        /*00ac*/ 	.word	0x00000008
.L_33:


//--------------------- .nv.callgraph             --------------------------
	.section	.nv.callgraph,"",@"SHT_CUDA_CALLGRAPH"
	.align	4
	.sectionentsize	8
	.align		4
        /*0000*/ 	.word	0x00000000
	.align		4
        /*0004*/ 	.word	0xffffffff
	.align		4
        /*0008*/ 	.word	0x00000000
	.align		4
        /*000c*/ 	.word	0xfffffffe
	.align		4
        /*0010*/ 	.word	0x00000000
	.align		4
        /*0014*/ 	.word	0xfffffffd
	.align		4
        /*0018*/ 	.word	0x00000000
	.align		4
        /*001c*/ 	.word	0xfffffffc


//--------------------- .nv.constant4             --------------------------
	.section	.nv.constant4,"a",@progbits
	.align	8
	.align		8
.nv.constant4:
        /*0000*/ 	.dword	_$_str
	.align		8
        /*0008*/ 	.dword	_$_str_$_2


//--------------------- .text.triton_poi_fused__native_batch_norm_legit_no_training_relu_25 --------------------------
	.section	.text.triton_poi_fused__native_batch_norm_legit_no_training_relu_25,"ax",@progbits
	.align	128
        .global         triton_poi_fused__native_batch_norm_legit_no_training_relu_25
        .type           triton_poi_fused__native_batch_norm_legit_no_training_relu_25,@function
        .size           triton_poi_fused__native_batch_norm_legit_no_training_relu_25,(.L_x_1 - triton_poi_fused__native_batch_norm_legit_no_training_relu_25)
        .other          triton_poi_fused__native_batch_norm_legit_no_training_relu_25,@"STO_CUDA_ENTRY STV_DEFAULT"
triton_poi_fused__native_batch_norm_legit_no_training_relu_25:
.text.triton_poi_fused__native_batch_norm_legit_no_training_relu_25:
[----:B------:R-:W-:Y:S01]  /*0000*/  LDC R1, c[0x0][0x28] ;  /* 0x00000a00ff017b82 */ /* 0x000fe20000000800 */
[----:B------:R-:W1:Y:S07]  /*0010*/  S2R R0, SR_TID.X ;  /* 0x0000000000007919 */ /* 0x000e6e0000002100 */
[----:B------:R-:W2:Y:S01]  /*0020*/  LDC.64 R2, c[0x0][0x220] ;  /* 0x00008800ff027b82 */ /* 0x000ea20000000a00 */
[----:B------:R-:W-:Y:S01]  /*0030*/  ULDC.64 UR4, c[0x0][0x208] ;  /* 0x0000820000047ab9 */ /* 0x000fe20000000a00 */
[----:B------:R-:W3:Y:S06]  /*0040*/  S2R R7, SR_CTAID.X ;  /* 0x0000000000077919 */ /* 0x000eec0000002500 */
[----:B------:R-:W4:Y:S08]  /*0050*/  LDC.64 R8, c[0x0][0x228] ;  /* 0x00008a00ff087b82 */ /* 0x000f300000000a00 */
[----:B------:R-:W5:Y:S01]  /*0060*/  LDC.64 R10, c[0x0][0x230] ;  /* 0x00008c00ff0a7b82 */ /* 0x000f620000000a00 */
[----:B-1----:R-:W-:-:S02]  /*0070*/  SHF.L.U32 R0, R0, 0x1, RZ ;  /* 0x0000000100007819 */ /* 0x002fc400000006ff */
[----:B---3--:R-:W-:Y:S02]  /*0080*/  SHF.R.S32.HI R5, RZ, 0x17, R7 ;  /* 0x00000017ff057819 */ /* 0x008fe40000011407 */
[----:B------:R-:W-:Y:S02]  /*0090*/  LOP3.LUT R0, R0, 0xfe, RZ, 0xc0, !PT ;  /* 0x000000fe00007812 */ /* 0x000fe400078ec0ff */
[----:B------:R-:W-:Y:S02]  /*00a0*/  SGXT R5, R5, 0x1 ;  /* 0x000000010505781a */ /* 0x000fe40000000200 */
[----:B------:R-:W-:Y:S02]  /*00b0*/  LEA R0, R7, R0, 0x8 ;  /* 0x0000000007007211 */ /* 0x000fe400078e40ff */
[----:B------:R-:W1:Y:S02]  /*00c0*/  LDC.64 R6, c[0x0][0x218] ;  /* 0x00008600ff067b82 */ /* 0x000e640000000a00 */
[----:B------:R-:W-:-:S04]  /*00d0*/  LEA.HI R5, R5, R0, RZ, 0x9 ;  /* 0x0000000005057211 */ /* 0x000fc800078f48ff */
[----:B------:R-:W-:-:S04]  /*00e0*/  LOP3.LUT R5, R5, 0xfffffe00, RZ, 0xc0, !PT ;  /* 0xfffffe0005057812 */ /* 0x000fc800078ec0ff */
[----:B------:R-:W-:Y:S02]  /*00f0*/  IADD3 R13, R0, -R5, RZ ;  /* 0x80000005000d7210 */ /* 0x000fe40007ffe0ff */
[----:B------:R-:W3:Y:S03]  /*0100*/  LDC.64 R4, c[0x0][0x210] ;  /* 0x00008400ff047b82 */ /* 0x000ee60000000a00 */
[----:B--2---:R-:W-:-:S06]  /*0110*/  IMAD.WIDE R2, R13, 0x4, R2 ;  /* 0x000000040d027825 */ /* 0x004fcc00078e0202 */
[----:B------:R-:W2:Y:S01]  /*0120*/  LDG.E.EL.64 R2, desc[UR4][R2.64] ;  /* 0x0000000402027981 */ /* 0x000ea2000c2e1b00 */
[----:B-1----:R-:W-:-:S04]  /*0130*/  IMAD.WIDE R6, R13, 0x4, R6 ;  /* 0x000000040d067825 */ /* 0x002fc800078e0206 */
[C---:B----4-:R-:W-:Y:S02]  /*0140*/  IMAD.WIDE R8, R13.reuse, 0x4, R8 ;  /* 0x000000040d087825 */ /* 0x050fe400078e0208 */
[----:B------:R-:W4:Y:S02]  /*0150*/  LDG.E.EL.64 R6, desc[UR4][R6.64] ;  /* 0x0000000406067981 */ /* 0x000f24000c2e1b00 */
[----:B-----5:R-:W-:Y:S02]  /*0160*/  IMAD.WIDE R10, R13, 0x4, R10 ;  /* 0x000000040d0a7825 */ /* 0x020fe400078e020a */
[----:B------:R-:W5:Y:S02]  /*0170*/  LDG.E.EL.64 R8, desc[UR4][R8.64] ;  /* 0x0000000408087981 */ /* 0x000f64000c2e1b00 */
[----:B---3--:R-:W-:Y:S02]  /*0180*/  IMAD.WIDE R4, R0, 0x4, R4 ;  /* 0x0000000400047825 */ /* 0x008fe400078e0204 */
[----:B------:R-:W5:Y:S04]  /*0190*/  LDG.E.EL.64 R10, desc[UR4][R10.64] ;  /* 0x000000040a0a7981 */ /* 0x000f68000c2e1b00 */
[----:B------:R-:W4:Y:S01]  /*01a0*/  LDG.E.64 R4, desc[UR4][R4.64] ;  /* 0x0000000404047981 */ /* 0x000f22000c1e1b00 */
[----:B------:R-:W-:Y:S01]  /*01b0*/  HFMA2.MMA R14, -RZ, RZ, 1.625, 0 ;  /* 0x3e800000ff0e7435 */ /* 0x000fe200000001ff */
[----:B--2---:R-:W-:Y:S01]  /*01c0*/  FADD R2, R2, 9.9999997473787516356e-06 ;  /* 0x3727c5ac02027421 */ /* 0x004fe20000000000 */
[----:B------:R-:W-:-:S03]  /*01d0*/  FADD R3, R3, 9.9999997473787516356e-06 ;  /* 0x3727c5ac03037421 */ /* 0x000fc60000000000 */
[----:B------:R-:W1:Y:S08]  /*01e0*/  MUFU.SQRT R12, R2 ;  /* 0x00000002000c7308 */ /* 0x000e700000002000 */
[----:B------:R2:W3:Y:S01]  /*01f0*/  MUFU.SQRT R13, R3 ;  /* 0x00000003000d7308 */ /* 0x0004e20000002000 */
[C---:B-1----:R-:W-:Y:S02]  /*0200*/  FSETP.GT.AND P0, PT, R12.reuse, 8.50705917302346158658e+37, PT ;  /* 0x7e8000000c00780b */ /* 0x042fe40003f04000 */
[----:B------:R-:W-:Y:S01]  /*0210*/  FSETP.GEU.AND P2, PT, R12, 1.175494350822287508e-38, PT ;  /* 0x008000000c00780b */ /* 0x000fe20003f4e000 */
[----:B--2---:R-:W1:Y:S01]  /*0220*/  LDC.64 R2, c[0x0][0x238] ;  /* 0x00008e00ff027b82 */ /* 0x004e620000000a00 */
[----:B---3--:R-:W-:-:S02]  /*0230*/  FSETP.GT.AND P1, PT, R13, 8.50705917302346158658e+37, PT ;  /* 0x7e8000000d00780b */ /* 0x008fc40003f24000 */
[----:B------:R-:W-:-:S07]  /*0240*/  FSETP.GEU.AND P3, PT, R13, 1.175494350822287508e-38, PT ;  /* 0x008000000d00780b */ /* 0x000fce0003f6e000 */
[----:B------:R-:W-:-:S04]  /*0250*/  @P0 FMUL R12, R12, 0.25 ;  /* 0x3e8000000c0c0820 */ /* 0x000fc80000400000 */
[----:B------:R-:W-:Y:S01]  /*0260*/  @!P2 FMUL R12, R12, 16777216 ;  /* 0x4b8000000c0ca820 */ /* 0x000fe20000400000 */
[----:B------:R-:W-:-:S04]  /*0270*/  @P1 FMUL R13, R13, 0.25 ;  /* 0x3e8000000d0d1820 */ /* 0x000fc80000400000 */
[----:B------:R-:W-:Y:S01]  /*0280*/  @!P3 FMUL R13, R13, 16777216 ;  /* 0x4b8000000d0db820 */ /* 0x000fe20000400000 */
[----:B------:R-:W2:Y:S01]  /*0290*/  MUFU.RCP R12, R12 ;  /* 0x0000000c000c7308 */ /* 0x000ea20000001000 */
[----:B------:R-:W-:-:S07]  /*02a0*/  FSEL R15, R14, 1, P0 ;  /* 0x3f8000000e0f7808 */ /* 0x000fce0000000000 */
[----:B------:R-:W3:Y:S01]  /*02b0*/  MUFU.RCP R13, R13 ;  /* 0x0000000d000d7308 */ /* 0x000ee20000001000 */
[----:B------:R-:W-:Y:S01]  /*02c0*/  FSEL R14, R14, 1, P1 ;  /* 0x3f8000000e0e7808 */ /* 0x000fe20000800000 */
[----:B------:R-:W-:-:S04]  /*02d0*/  @!P2 FMUL R15, R15, 16777216 ;  /* 0x4b8000000f0fa820 */ /* 0x000fc80000400000 */
[----:B------:R-:W-:Y:S01]  /*02e0*/  @!P3 FMUL R14, R14, 16777216 ;  /* 0x4b8000000e0eb820 */ /* 0x000fe20000400000 */
[----:B----4-:R-:W-:Y:S01]  /*02f0*/  FADD R5, R5, -R7 ;  /* 0x8000000705057221 */ /* 0x010fe20000000000 */
[----:B------:R-:W-:Y:S01]  /*0300*/  FADD R4, R4, -R6 ;  /* 0x8000000604047221 */ /* 0x000fe20000000000 */
[----:B--2---:R-:W-:Y:S01]  /*0310*/  FMUL R15, R12, R15 ;  /* 0x0000000f0c0f7220 */ /* 0x004fe20000400000 */
[----:B---3--:R-:W-:-:S03]  /*0320*/  FMUL R14, R13, R14 ;  /* 0x0000000e0d0e7220 */ /* 0x008fc60000400000 */
[----:B------:R-:W-:Y:S01]  /*0330*/  FMUL R15, R4, R15 ;  /* 0x0000000f040f7220 */ /* 0x000fe20000400000 */
[----:B------:R-:W-:-:S03]  /*0340*/  FMUL R14, R5, R14 ;  /* 0x0000000e050e7220 */ /* 0x000fc60000400000 */
[----:B-----5:R-:W-:Y:S01]  /*0350*/  FFMA R8, R8, R15, R10 ;  /* 0x0000000f08087223 */ /* 0x020fe2000000000a */
[----:B------:R-:W-:-:S04]  /*0360*/  FFMA R9, R9, R14, R11 ;  /* 0x0000000e09097223 */ /* 0x000fc8000000000b */
[----:B------:R-:W-:Y:S02]  /*0370*/  FSETP.GEU.AND P0, PT, R8, RZ, PT ;  /* 0x000000ff0800720b */ /* 0x000fe40003f0e000 */
[C---:B------:R-:W-:Y:S01]  /*0380*/  FSETP.GEU.AND P1, PT, R9.reuse, RZ, PT ;  /* 0x000000ff0900720b */ /* 0x040fe20003f2e000 */
[----:B-1----:R-:W-:Y:S01]  /*0390*/  IMAD.WIDE R2, R0, 0x4, R2 ;  /* 0x0000000400027825 */ /* 0x002fe200078e0202 */
[----:B------:R-:W-:Y:S02]  /*03a0*/  FSEL R8, R8, RZ, P0 ;  /* 0x000000ff08087208 */ /* 0x000fe40000000000 */
[----:B------:R-:W-:-:S05]  /*03b0*/  FSEL R9, R9, RZ, P1 ;  /* 0x000000ff09097208 */ /* 0x000fca0000800000 */
[----:B------:R-:W-:Y:S01]  /*03c0*/  STG.E.64 desc[UR4][R2.64], R8 ;  /* 0x0000000802007986 */ /* 0x000fe2000c101b04 */
[----:B------:R-:W-:Y:S05]  /*03d0*/  EXIT ;  /* 0x000000000000794d */ /* 0x000fea0003800000 */
.L_x_0:
[----:B------:R-:W-:-:S00]  /*03e0*/  BRA `(.L_x_0) ;  /* 0xfffffffc00fc7947 */ /* 0x000fc0000383ffff */
[----:B------:R-:W-:-:S00]  /*03f0*/  NOP ;  /* 0x0000000000007918 */ /* 0x000fc00000000000 */
        /* <DEDUP_REMOVED lines=8> */
.L_x_1:


//--------------------- .nv.global.init           --------------------------
	.section	.nv.global.init,"aw",@progbits
.nv.global.init:
	.type		_$_str,@object
	.size		_$_str,(_$_str_$_2 - _$_str)
_$_str:
        /*0000*/ 	.byte	0x5f, 0x5f, 0x43, 0x55, 0x44, 0x41, 0x5f, 0x46, 0x54, 0x5a, 0x00
	.type		_$_str_$_2,@object
	.size		_$_str_$_2,(.L_1 - _$_str_$_2)
_$_str_$_2:
        /*000b*/ 	.byte	0x5f, 0x5f, 0x43, 0x55, 0x44, 0x41, 0x5f, 0x50, 0x52, 0x45, 0x43, 0x5f, 0x53, 0x51, 0x52, 0x54
        /*001b*/ 	.byte	0x00
.L_1:


//--------------------- .nv.constant0.triton_poi_fused__native_batch_norm_legit_no_training_relu_25 --------------------------
	.section	.nv.constant0.triton_poi_fused__native_batch_norm_legit_no_training_relu_25,"a",@progbits
	.sectionflags	@""
	.align	4
.nv.constant0.triton_poi_fused__native_batch_norm_legit_no_training_relu_25:
	.zero		580
